//
// Generated by NVIDIA NVVM Compiler
//
// Compiler Build ID: CL-36424714
// Cuda compilation tools, release 13.0, V13.0.88
// Based on NVVM 20.0.0
//

.version 9.0
.target sm_100
.address_size 64

	// .globl	_Z10cuda_hellov
.extern .func  (.param .b32 func_retval0) vprintf
(
	.param .b64 vprintf_param_0,
	.param .b64 vprintf_param_1
)
;
.global .align 1 .b8 $str[22] = {72, 101, 108, 108, 111, 32, 119, 111, 114, 108, 100, 32, 102, 114, 111, 109, 32, 67, 85, 68, 65};

.visible .entry _Z10cuda_hellov()
{
	.reg .b32 	%r<3>;
	.reg .b64 	%rd<3>;

	mov.u64 	%rd1, $str;
	cvta.global.u64 	%rd2, %rd1;
	{ // callseq 0, 0
	.param .b64 param0;
	st.param.b64 	[param0], %rd2;
	.param .b64 param1;
	st.param.b64 	[param1], 0;
	.param .b32 retval0;
	call.uni (retval0), 
	vprintf, 
	(
	param0, 
	param1
	);
	ld.param.b32 	%r1, [retval0];
	} // callseq 0
	ret;

}


// ===== COMPILED SASS (sm_100) =====

	.target	sm_100

	.elftype	@"ET_EXEC"


//--------------------- .note.nv.tkinfo           --------------------------
	.section	.note.nv.tkinfo,"",@"SHT_NOTE"
	.sectionflags	@"SHF_NOTE_NV_TKINFO"
	.tkinfo
        /*0018*/ 	.word	0x00000002
        /*0030*/ 	.string	""
        /*0030*/ 	.string	"ptxas"
        /*0030*/ 	.string	"Cuda compilation tools, release 13.0, V13.0.88"
        /*0030*/ 	.string	"Build cuda_13.0.r13.0/compiler.36424714_0"
        /*0030*/ 	.string	"-arch sm_100 -m 64 "



//--------------------- .note.nv.cuinfo           --------------------------
	.section	.note.nv.cuinfo,"",@"SHT_NOTE"
	.sectionflags	@"SHF_NOTE_NV_CUINFO"
        /*0018*/ 	.short	0x0002
        /*001a*/ 	.short	0x0064
        /*001c*/ 	.short	0x0082
	.zero		2


//--------------------- .nv.info                  --------------------------
	.section	.nv.info,"",@"SHT_CUDA_INFO"
	.align	4


	//----- nvinfo : EIATTR_REGCOUNT
	.align		4
        /*0000*/ 	.byte	0x04, 0x2f
        /*0002*/ 	.short	(.L_2 - .L_1)
	.align		4
.L_1:
        /*0004*/ 	.word	index@(_Z10cuda_hellov)
        /*0008*/ 	.word	0x00000018


	//----- nvinfo : EIATTR_FRAME_SIZE
	.align		4
.L_2:
        /*000c*/ 	.byte	0x04, 0x11
        /*000e*/ 	.short	(.L_4 - .L_3)
	.align		4
.L_3:
        /*0010*/ 	.word	index@(_Z10cuda_hellov)
        /*0014*/ 	.word	0x00000000


	//----- nvinfo : EIATTR_MIN_STACK_SIZE
	.align		4
.L_4:
        /*0018*/ 	.byte	0x04, 0x12
        /*001a*/ 	.short	(.L_6 - .L_5)
	.align		4
.L_5:
        /*001c*/ 	.word	index@(_Z10cuda_hellov)
        /*0020*/ 	.word	0x00000000
.L_6:


//--------------------- .nv.compat                --------------------------
	.section	.nv.compat,"",@"SHT_CUDA_COMPAT_INFO"
	.align	4
        /*0000*/ 	.byte	0x02, 0x09, 0x00, 0x00, 0x02, 0x02, 0x01, 0x00, 0x02, 0x05, 0x05, 0x00, 0x03, 0x07, 0x01, 0x01
        /*0010*/ 	.byte	0x02, 0x03, 0x00, 0x00, 0x02, 0x06, 0x01, 0x00, 0x04, 0x0b, 0x08, 0x00, 0x09, 0x00, 0x00, 0x00
        /*0020*/ 	.byte	0x00, 0x00, 0x00, 0x00


//--------------------- .nv.info._Z10cuda_hellov  --------------------------
	.section	.nv.info._Z10cuda_hellov,"",@"SHT_CUDA_INFO"
	.sectionflags	@""
	.align	4


	//----- nvinfo : EIATTR_CUDA_API_VERSION
	.align		4
        /*0000*/ 	.byte	0x04, 0x37
        /*0002*/ 	.short	(.L_8 - .L_7)
.L_7:
        /*0004*/ 	.word	0x00000082


	//----- nvinfo : EIATTR_SPARSE_MMA_MASK
	.align		4
.L_8:
        /*0008*/ 	.byte	0x03, 0x50
        /*000a*/ 	.short	0x0000


	//----- nvinfo : EIATTR_MAXREG_COUNT
	.align		4
        /*000c*/ 	.byte	0x03, 0x1b
        /*000e*/ 	.short	0x00ff


	//----- nvinfo : EIATTR_EXTERNS
	.align		4
        /*0010*/ 	.byte	0x04, 0x0f
        /*0012*/ 	.short	(.L_10 - .L_9)


	//   ....[0]....
	.align		4
.L_9:
        /*0014*/ 	.word	index@(vprintf)


	//----- nvinfo : EIATTR_MERCURY_ISA_VERSION
	.align		4
.L_10:
        /*0018*/ 	.byte	0x03, 0x5f
        /*001a*/ 	.short	0x0101


	//----- nvinfo : EIATTR_VRC_CTA_INIT_COUNT
	.align		4
        /*001c*/ 	.byte	0x02, 0x4a
	.zero		1
	.zero		1


	//----- nvinfo : EIATTR_SYSCALL_OFFSETS
	.align		4
        /*0020*/ 	.byte	0x04, 0x46
        /*0022*/ 	.short	(.L_12 - .L_11)


	//   ....[0]....
.L_11:
        /*0024*/ 	.word	0x00000080


	//----- nvinfo : EIATTR_EXIT_INSTR_OFFSETS
	.align		4
.L_12:
        /*0028*/ 	.byte	0x04, 0x1c
        /*002a*/ 	.short	(.L_14 - .L_13)


	//   ....[0]....
.L_13:
        /*002c*/ 	.word	0x00000090


	//----- nvinfo : EIATTR_SW_WAR
	.align		4
.L_14:
        /*0030*/ 	.byte	0x04, 0x36
        /*0032*/ 	.short	(.L_16 - .L_15)
.L_15:
        /*0034*/ 	.word	0x00000008
.L_16:


//--------------------- .nv.callgraph             --------------------------
	.section	.nv.callgraph,"",@"SHT_CUDA_CALLGRAPH"
	.align	4
	.sectionentsize	8
	.align		4
        /*0000*/ 	.word	0x00000000
	.align		4
        /*0004*/ 	.word	0xffffffff
	.align		4
        /*0008*/ 	.word	index@(_Z10cuda_hellov)
	.align		4
        /*000c*/ 	.word	index@(vprintf)
	.align		4
        /*0010*/ 	.word	0x00000000
	.align		4
        /*0014*/ 	.word	0xfffffffe
	.align		4
        /*0018*/ 	.word	0x00000000
	.align		4
        /*001c*/ 	.word	0xfffffffd
	.align		4
        /*0020*/ 	.word	0x00000000
	.align		4
        /*0024*/ 	.word	0xfffffffc


//--------------------- .nv.constant4             --------------------------
	.section	.nv.constant4,"a",@progbits
	.align	8
	.align		8
.nv.constant4:
        /*0000*/ 	.dword	vprintf
	.align		8
        /*0008*/ 	.dword	$str


//--------------------- .text._Z10cuda_hellov     --------------------------
	.section	.text._Z10cuda_hellov,"ax",@progbits
	.align	128
        .global         _Z10cuda_hellov
        .type           _Z10cuda_hellov,@function
        .size           _Z10cuda_hellov,(.L_x_2 - _Z10cuda_hellov)
        .other          _Z10cuda_hellov,@"STO_CUDA_ENTRY STV_DEFAULT"
_Z10cuda_hellov:
.text._Z10cuda_hellov:
[----:B------:R-:W0:Y:S01]  /*0000*/  LDC R1, c[0x0][0x37c] ;  /* 0x0000df00ff017b82 */ /* 0x000e220000000800 */
[----:B------:R-:W-:Y:S01]  /*0010*/  MOV R0, 0x0 ;  /* 0x0000000000007802 */ /* 0x000fe20000000f00 */
[----:B------:R-:W1:Y:S01]  /*0020*/  LDCU.64 UR4, c[0x4][0x8] ;  /* 0x01000100ff0477ac */ /* 0x000e620008000a00 */
[----:B------:R-:W-:-:S05]  /*0030*/  CS2R R6, SRZ ;  /* 0x0000000000067805 */ /* 0x000fca000001ff00 */
[----:B------:R2:W3:Y:S01]  /*0040*/  LDC.64 R2, c[0x4][R0] ;  /* 0x0100000000027b82 */ /* 0x0004e20000000a00 */
[----:B-1----:R-:W-:Y:S02]  /*0050*/  IMAD.U32 R4, RZ, RZ, UR4 ;  /* 0x00000004ff047e24 */ /* 0x002fe4000f8e00ff */
[----:B--2---:R-:W-:-:S07]  /*0060*/  IMAD.U32 R5, RZ, RZ, UR5 ;  /* 0x00000005ff057e24 */ /* 0x004fce000f8e00ff */
[----:B------:R-:W-:-:S07]  /*0070*/  LEPC R20, `(.L_x_0) ;  /* 0x000000001014794e */ /* 0x000fce0000000000 */
[----:B0--3--:R-:W-:Y:S05]  /*0080*/  CALL.ABS.NOINC R2 ;  /* 0x0000000002007343 */ /* 0x009fea0003c00000 */
.L_x_0:
[----:B------:R-:W-:Y:S05]  /*0090*/  EXIT ;  /* 0x000000000000794d */ /* 0x000fea0003800000 */
.L_x_1:
[----:B------:R-:W-:-:S00]  /*00a0*/  BRA `(.L_x_1) ;  /* 0xfffffffc00fc7947 */ /* 0x000fc0000383ffff */
[----:B------:R-:W-:-:S00]  /*00b0*/  NOP ;  /* 0x0000000000007918 */ /* 0x000fc00000000000 */
        /* <DEDUP_REMOVED lines=12> */
.L_x_2:


//--------------------- .nv.global.init           --------------------------
	.section	.nv.global.init,"aw",@progbits
.nv.global.init:
	.type		$str,@object
	.size		$str,(.L_0 - $str)
$str:
        /*0000*/ 	.byte	0x48, 0x65, 0x6c, 0x6c, 0x6f, 0x20, 0x77, 0x6f, 0x72, 0x6c, 0x64, 0x20, 0x66, 0x72, 0x6f, 0x6d
        /*0010*/ 	.byte	0x20, 0x43, 0x55, 0x44, 0x41, 0x00
.L_0:


//--------------------- .nv.shared.reserved.0     --------------------------
	.section	.nv.shared.reserved.0,"aw",@nobits
	.weak		__nv_reservedSMEM_offset_0_alias
	.size		__nv_reservedSMEM_offset_0_alias, 0, 64
	.other		__nv_reservedSMEM_offset_0_alias,@"STO_CUDA_RESERVED_SHARED STV_DEFAULT"
__nv_reservedSMEM_offset_0_alias:
	.zero		0
	.zero		64


//--------------------- .nv.constant0._Z10cuda_hellov --------------------------
	.section	.nv.constant0._Z10cuda_hellov,"a",@progbits
	.sectionflags	@""
	.align	4
.nv.constant0._Z10cuda_hellov:
	.zero		896


//--------------------- SYMBOLS --------------------------

	.type		.nv.reservedSmem.offset0,@object
	.size		.nv.reservedSmem.offset0,0x4
	.type		vprintf,@function
